//
// Generated by NVIDIA NVVM Compiler
//
// Compiler Build ID: CL-36424714
// Cuda compilation tools, release 13.0, V13.0.88
// Based on NVVM 20.0.0
//

.version 9.0
.target sm_100
.address_size 64

	// .globl	_Z13compute_heavyPf

.visible .entry _Z13compute_heavyPf(
	.param .u64 .ptr .align 1 _Z13compute_heavyPf_param_0
)
{
	.reg .pred 	%p<3>;
	.reg .b32 	%r<13>;
	.reg .b32 	%f<22>;
	.reg .b64 	%rd<5>;
	.reg .b64 	%fd<33>;

	ld.param.u64 	%rd2, [_Z13compute_heavyPf_param_0];
	cvta.to.global.u64 	%rd3, %rd2;
	mov.u32 	%r6, %ctaid.x;
	mov.u32 	%r7, %ntid.x;
	mov.u32 	%r8, %tid.x;
	mad.lo.s32 	%r9, %r6, %r7, %r8;
	mul.wide.s32 	%rd4, %r9, 4;
	add.s64 	%rd1, %rd3, %rd4;
	ld.global.f32 	%f21, [%rd1];
	mov.b32 	%r11, 0;
$L__BB0_1:
	mov.b32 	%r12, 0;
$L__BB0_2:
	cvt.f64.f32 	%fd1, %f21;
	mul.f64 	%fd2, %fd1, 0d3FF3333333333333;
	cvt.rn.f32.f64 	%f5, %fd2;
	cvt.f64.f32 	%fd3, %f5;
	mul.f64 	%fd4, %fd3, 0d3FF3333333333333;
	cvt.rn.f32.f64 	%f6, %fd4;
	cvt.f64.f32 	%fd5, %f6;
	mul.f64 	%fd6, %fd5, 0d3FF3333333333333;
	cvt.rn.f32.f64 	%f7, %fd6;
	cvt.f64.f32 	%fd7, %f7;
	mul.f64 	%fd8, %fd7, 0d3FF3333333333333;
	cvt.rn.f32.f64 	%f8, %fd8;
	cvt.f64.f32 	%fd9, %f8;
	mul.f64 	%fd10, %fd9, 0d3FF3333333333333;
	cvt.rn.f32.f64 	%f9, %fd10;
	cvt.f64.f32 	%fd11, %f9;
	mul.f64 	%fd12, %fd11, 0d3FF3333333333333;
	cvt.rn.f32.f64 	%f10, %fd12;
	cvt.f64.f32 	%fd13, %f10;
	mul.f64 	%fd14, %fd13, 0d3FF3333333333333;
	cvt.rn.f32.f64 	%f11, %fd14;
	cvt.f64.f32 	%fd15, %f11;
	mul.f64 	%fd16, %fd15, 0d3FF3333333333333;
	cvt.rn.f32.f64 	%f12, %fd16;
	cvt.f64.f32 	%fd17, %f12;
	mul.f64 	%fd18, %fd17, 0d3FF3333333333333;
	cvt.rn.f32.f64 	%f13, %fd18;
	cvt.f64.f32 	%fd19, %f13;
	mul.f64 	%fd20, %fd19, 0d3FF3333333333333;
	cvt.rn.f32.f64 	%f14, %fd20;
	cvt.f64.f32 	%fd21, %f14;
	mul.f64 	%fd22, %fd21, 0d3FF3333333333333;
	cvt.rn.f32.f64 	%f15, %fd22;
	cvt.f64.f32 	%fd23, %f15;
	mul.f64 	%fd24, %fd23, 0d3FF3333333333333;
	cvt.rn.f32.f64 	%f16, %fd24;
	cvt.f64.f32 	%fd25, %f16;
	mul.f64 	%fd26, %fd25, 0d3FF3333333333333;
	cvt.rn.f32.f64 	%f17, %fd26;
	cvt.f64.f32 	%fd27, %f17;
	mul.f64 	%fd28, %fd27, 0d3FF3333333333333;
	cvt.rn.f32.f64 	%f18, %fd28;
	cvt.f64.f32 	%fd29, %f18;
	mul.f64 	%fd30, %fd29, 0d3FF3333333333333;
	cvt.rn.f32.f64 	%f19, %fd30;
	cvt.f64.f32 	%fd31, %f19;
	mul.f64 	%fd32, %fd31, 0d3FF3333333333333;
	cvt.rn.f32.f64 	%f21, %fd32;
	add.s32 	%r12, %r12, 16;
	setp.ne.s32 	%p1, %r12, 10000;
	@%p1 bra 	$L__BB0_2;
	add.s32 	%r11, %r11, 1;
	setp.ne.s32 	%p2, %r11, 100;
	@%p2 bra 	$L__BB0_1;
	st.global.f32 	[%rd1], %f21;
	ret;

}


// ===== COMPILED SASS (sm_100) =====

	.target	sm_100

	.elftype	@"ET_EXEC"


//--------------------- .note.nv.tkinfo           --------------------------
	.section	.note.nv.tkinfo,"",@"SHT_NOTE"
	.sectionflags	@"SHF_NOTE_NV_TKINFO"
	.tkinfo
        /*0018*/ 	.word	0x00000002
        /*0030*/ 	.string	""
        /*0030*/ 	.string	"ptxas"
        /*0030*/ 	.string	"Cuda compilation tools, release 13.0, V13.0.88"
        /*0030*/ 	.string	"Build cuda_13.0.r13.0/compiler.36424714_0"
        /*0030*/ 	.string	"-arch sm_100 -m 64 "



//--------------------- .note.nv.cuinfo           --------------------------
	.section	.note.nv.cuinfo,"",@"SHT_NOTE"
	.sectionflags	@"SHF_NOTE_NV_CUINFO"
        /*0018*/ 	.short	0x0002
        /*001a*/ 	.short	0x0064
        /*001c*/ 	.short	0x0082
	.zero		2


//--------------------- .nv.info                  --------------------------
	.section	.nv.info,"",@"SHT_CUDA_INFO"
	.align	4


	//----- nvinfo : EIATTR_REGCOUNT
	.align		4
        /*0000*/ 	.byte	0x04, 0x2f
        /*0002*/ 	.short	(.L_1 - .L_0)
	.align		4
.L_0:
        /*0004*/ 	.word	index@(_Z13compute_heavyPf)
        /*0008*/ 	.word	0x00000013


	//----- nvinfo : EIATTR_FRAME_SIZE
	.align		4
.L_1:
        /*000c*/ 	.byte	0x04, 0x11
        /*000e*/ 	.short	(.L_3 - .L_2)
	.align		4
.L_2:
        /*0010*/ 	.word	index@(_Z13compute_heavyPf)
        /*0014*/ 	.word	0x00000000


	//----- nvinfo : EIATTR_MIN_STACK_SIZE
	.align		4
.L_3:
        /*0018*/ 	.byte	0x04, 0x12
        /*001a*/ 	.short	(.L_5 - .L_4)
	.align		4
.L_4:
        /*001c*/ 	.word	index@(_Z13compute_heavyPf)
        /*0020*/ 	.word	0x00000000
.L_5:


//--------------------- .nv.compat                --------------------------
	.section	.nv.compat,"",@"SHT_CUDA_COMPAT_INFO"
	.align	4
        /*0000*/ 	.byte	0x02, 0x09, 0x00, 0x00, 0x02, 0x02, 0x01, 0x00, 0x02, 0x05, 0x05, 0x00, 0x03, 0x07, 0x01, 0x01
        /*0010*/ 	.byte	0x02, 0x03, 0x00, 0x00, 0x02, 0x06, 0x01, 0x00, 0x04, 0x0b, 0x08, 0x00, 0x01, 0x00, 0x00, 0x00
        /*0020*/ 	.byte	0x00, 0x00, 0x00, 0x00


//--------------------- .nv.info._Z13compute_heavyPf --------------------------
	.section	.nv.info._Z13compute_heavyPf,"",@"SHT_CUDA_INFO"
	.sectionflags	@""
	.align	4


	//----- nvinfo : EIATTR_CUDA_API_VERSION
	.align		4
        /*0000*/ 	.byte	0x04, 0x37
        /*0002*/ 	.short	(.L_7 - .L_6)
.L_6:
        /*0004*/ 	.word	0x00000082


	//----- nvinfo : EIATTR_KPARAM_INFO
	.align		4
.L_7:
        /*0008*/ 	.byte	0x04, 0x17
        /*000a*/ 	.short	(.L_9 - .L_8)
.L_8:
        /*000c*/ 	.word	0x00000000
        /*0010*/ 	.short	0x0000
        /*0012*/ 	.short	0x0000
        /*0014*/ 	.byte	0x00, 0xf5, 0x21, 0x00


	//----- nvinfo : EIATTR_SPARSE_MMA_MASK
	.align		4
.L_9:
        /*0018*/ 	.byte	0x03, 0x50
        /*001a*/ 	.short	0x0000


	//----- nvinfo : EIATTR_MAXREG_COUNT
	.align		4
        /*001c*/ 	.byte	0x03, 0x1b
        /*001e*/ 	.short	0x00ff


	//----- nvinfo : EIATTR_MERCURY_ISA_VERSION
	.align		4
        /*0020*/ 	.byte	0x03, 0x5f
        /*0022*/ 	.short	0x0101


	//----- nvinfo : EIATTR_VRC_CTA_INIT_COUNT
	.align		4
        /*0024*/ 	.byte	0x02, 0x4a
	.zero		1
	.zero		1


	//----- nvinfo : EIATTR_EXIT_INSTR_OFFSETS
	.align		4
        /*0028*/ 	.byte	0x04, 0x1c
        /*002a*/ 	.short	(.L_11 - .L_10)


	//   ....[0]....
.L_10:
        /*002c*/ 	.word	0x00001640


	//----- nvinfo : EIATTR_CBANK_PARAM_SIZE
	.align		4
.L_11:
        /*0030*/ 	.byte	0x03, 0x19
        /*0032*/ 	.short	0x0008


	//----- nvinfo : EIATTR_PARAM_CBANK
	.align		4
        /*0034*/ 	.byte	0x04, 0x0a
        /*0036*/ 	.short	(.L_13 - .L_12)
	.align		4
.L_12:
        /*0038*/ 	.word	index@(.nv.constant0._Z13compute_heavyPf)
        /*003c*/ 	.short	0x0380
        /*003e*/ 	.short	0x0008


	//----- nvinfo : EIATTR_SW_WAR
	.align		4
.L_13:
        /*0040*/ 	.byte	0x04, 0x36
        /*0042*/ 	.short	(.L_15 - .L_14)
.L_14:
        /*0044*/ 	.word	0x00000008
.L_15:


//--------------------- .nv.callgraph             --------------------------
	.section	.nv.callgraph,"",@"SHT_CUDA_CALLGRAPH"
	.align	4
	.sectionentsize	8
	.align		4
        /*0000*/ 	.word	0x00000000
	.align		4
        /*0004*/ 	.word	0xffffffff
	.align		4
        /*0008*/ 	.word	0x00000000
	.align		4
        /*000c*/ 	.word	0xfffffffe
	.align		4
        /*0010*/ 	.word	0x00000000
	.align		4
        /*0014*/ 	.word	0xfffffffd
	.align		4
        /*0018*/ 	.word	0x00000000
	.align		4
        /*001c*/ 	.word	0xfffffffc


//--------------------- .text._Z13compute_heavyPf --------------------------
	.section	.text._Z13compute_heavyPf,"ax",@progbits
	.align	128
        .global         _Z13compute_heavyPf
        .type           _Z13compute_heavyPf,@function
        .size           _Z13compute_heavyPf,(.L_x_3 - _Z13compute_heavyPf)
        .other          _Z13compute_heavyPf,@"STO_CUDA_ENTRY STV_DEFAULT"
_Z13compute_heavyPf:
.text._Z13compute_heavyPf:
[----:B------:R-:W-:Y:S01]  /*0000*/  LDC R1, c[0x0][0x37c] ;  /* 0x0000df00ff017b82 */ /* 0x000fe20000000800 */
[----:B------:R-:W0:Y:S07]  /*0010*/  S2R R0, SR_TID.X ;  /* 0x0000000000007919 */ /* 0x000e2e0000002100 */
[----:B------:R-:W0:Y:S01]  /*0020*/  S2UR UR4, SR_CTAID.X ;  /* 0x00000000000479c3 */ /* 0x000e220000002500 */
[----:B------:R-:W1:Y:S07]  /*0030*/  LDCU.64 UR6, c[0x0][0x358] ;  /* 0x00006b00ff0677ac */ /* 0x000e6e0008000a00 */
[----:B------:R-:W0:Y:S08]  /*0040*/  LDC R5, c[0x0][0x360] ;  /* 0x0000d800ff057b82 */ /* 0x000e300000000800 */
[----:B------:R-:W2:Y:S01]  /*0050*/  LDC.64 R2, c[0x0][0x380] ;  /* 0x0000e000ff027b82 */ /* 0x000ea20000000a00 */
[----:B0-----:R-:W-:-:S04]  /*0060*/  IMAD R5, R5, UR4, R0 ;  /* 0x0000000405057c24 */ /* 0x001fc8000f8e0200 */
[----:B--2---:R-:W-:-:S05]  /*0070*/  IMAD.WIDE R2, R5, 0x4, R2 ;  /* 0x0000000405027825 */ /* 0x004fca00078e0202 */
[----:B-1----:R0:W5:Y:S01]  /*0080*/  LDG.E R15, desc[UR6][R2.64] ;  /* 0x00000006020f7981 */ /* 0x002162000c1e1900 */
[----:B------:R-:W-:-:S05]  /*0090*/  UMOV UR4, URZ ;  /* 0x000000ff00047c82 */ /* 0x000fca0008000000 */
.L_x_1:
[----:B---345:R-:W1:Y:S01]  /*00a0*/  F2F.F64.F32 R4, R15 ;  /* 0x0000000f00047310 */ /* 0x038e620000201800 */
[----:B------:R-:W-:Y:S01]  /*00b0*/  UMOV UR8, 0x33333333 ;  /* 0x3333333300087882 */ /* 0x000fe20000000000 */
[----:B------:R-:W-:Y:S01]  /*00c0*/  UMOV UR9, 0x3ff33333 ;  /* 0x3ff3333300097882 */ /* 0x000fe20000000000 */
[----:B------:R-:W-:Y:S01]  /*00d0*/  UIADD3 UR4, UPT, UPT, UR4, 0x1, URZ ;  /* 0x0000000104047890 */ /* 0x000fe2000fffe0ff */
[----:B------:R-:W-:-:S03]  /*00e0*/  UMOV UR5, 0x10 ;  /* 0x0000001000057882 */ /* 0x000fc60000000000 */
[----:B------:R-:W-:Y:S01]  /*00f0*/  UISETP.NE.AND UP1, UPT, UR4, 0x64, UPT ;  /* 0x000000640400788c */ /* 0x000fe2000bf25270 */
[----:B-1----:R-:W-:-:S10]  /*0100*/  DMUL R4, R4, UR8 ;  /* 0x0000000804047c28 */ /* 0x002fd40008000000 */
[----:B------:R-:W1:Y:S08]  /*0110*/  F2F.F32.F64 R4, R4 ;  /* 0x0000000400047310 */ /* 0x000e700000301000 */
[----:B-1----:R-:W1:Y:S02]  /*0120*/  F2F.F64.F32 R6, R4 ;  /* 0x0000000400067310 */ /* 0x002e640000201800 */
        /* <DEDUP_REMOVED lines=42> */
[----:B-1----:R-:W-:-:S06]  /*03d0*/  DMUL R4, R4, UR8 ;  /* 0x0000000804047c28 */ /* 0x002fcc0008000000 */
[----:B------:R1:W2:Y:S05]  /*03e0*/  F2F.F32.F64 R15, R4 ;  /* 0x00000004000f7310 */ /* 0x0002aa0000301000 */
.L_x_0:
[----:B-1234-:R-:W1:Y:S01]  /*03f0*/  F2F.F64.F32 R4, R15 ;  /* 0x0000000f00047310 */ /* 0x01ee620000201800 */
[----:B------:R-:W-:-:S04]  /*0400*/  UIADD3 UR5, UPT, UPT, UR5, 0x60, URZ ;  /* 0x0000006005057890 */ /* 0x000fc8000fffe0ff */
        /* <DEDUP_REMOVED lines=287> */
[----:B------:R3:W4:Y:S01]  /*1600*/  F2F.F32.F64 R15, R4 ;  /* 0x00000004000f7310 */ /* 0x0007220000301000 */
[----:B------:R-:W-:Y:S05]  /*1610*/  BRA.U UP0, `(.L_x_0) ;  /* 0xffffffed00747547 */ /* 0x000fea000b83ffff */
[----:B------:R-:W-:Y:S05]  /*1620*/  BRA.U UP1, `(.L_x_1) ;  /* 0xffffffe9019c7547 */ /* 0x000fea000b83ffff */
[----:B----4-:R-:W-:Y:S01]  /*1630*/  STG.E desc[UR6][R2.64], R15 ;  /* 0x0000000f02007986 */ /* 0x010fe2000c101906 */
[----:B------:R-:W-:Y:S05]  /*1640*/  EXIT ;  /* 0x000000000000794d */ /* 0x000fea0003800000 */
.L_x_2:
[----:B------:R-:W-:-:S00]  /*1650*/  BRA `(.L_x_2) ;  /* 0xfffffffc00fc7947 */ /* 0x000fc0000383ffff */
[----:B------:R-:W-:-:S00]  /*1660*/  NOP ;  /* 0x0000000000007918 */ /* 0x000fc00000000000 */
        /* <DEDUP_REMOVED lines=9> */
.L_x_3:


//--------------------- .nv.shared.reserved.0     --------------------------
	.section	.nv.shared.reserved.0,"aw",@nobits
	.weak		__nv_reservedSMEM_offset_0_alias
	.size		__nv_reservedSMEM_offset_0_alias, 0, 64
	.other		__nv_reservedSMEM_offset_0_alias,@"STO_CUDA_RESERVED_SHARED STV_DEFAULT"
__nv_reservedSMEM_offset_0_alias:
	.zero		0
	.zero		64


//--------------------- .nv.constant0._Z13compute_heavyPf --------------------------
	.section	.nv.constant0._Z13compute_heavyPf,"a",@progbits
	.sectionflags	@""
	.align	4
.nv.constant0._Z13compute_heavyPf:
	.zero		904


//--------------------- SYMBOLS --------------------------

	.type		.nv.reservedSmem.offset0,@object
	.size		.nv.reservedSmem.offset0,0x4
